//
// Generated by NVIDIA NVVM Compiler
//
// Compiler Build ID: CL-36424714
// Cuda compilation tools, release 13.0, V13.0.88
// Based on NVVM 20.0.0
//

.version 9.0
.target sm_100
.address_size 64

	// .globl	_Z12rfk45_kernelPKfiifffiffPFvffiPfEPiS4_S1_

.visible .entry _Z12rfk45_kernelPKfiifffiffPFvffiPfEPiS4_S1_(
	.param .u64 .ptr .align 1 _Z12rfk45_kernelPKfiifffiffPFvffiPfEPiS4_S1__param_0,
	.param .u32 _Z12rfk45_kernelPKfiifffiffPFvffiPfEPiS4_S1__param_1,
	.param .u32 _Z12rfk45_kernelPKfiifffiffPFvffiPfEPiS4_S1__param_2,
	.param .f32 _Z12rfk45_kernelPKfiifffiffPFvffiPfEPiS4_S1__param_3,
	.param .f32 _Z12rfk45_kernelPKfiifffiffPFvffiPfEPiS4_S1__param_4,
	.param .f32 _Z12rfk45_kernelPKfiifffiffPFvffiPfEPiS4_S1__param_5,
	.param .u32 _Z12rfk45_kernelPKfiifffiffPFvffiPfEPiS4_S1__param_6,
	.param .f32 _Z12rfk45_kernelPKfiifffiffPFvffiPfEPiS4_S1__param_7,
	.param .f32 _Z12rfk45_kernelPKfiifffiffPFvffiPfEPiS4_S1__param_8,
	.param .u64 .ptr .align 1 _Z12rfk45_kernelPKfiifffiffPFvffiPfEPiS4_S1__param_9,
	.param .u64 .ptr .align 1 _Z12rfk45_kernelPKfiifffiffPFvffiPfEPiS4_S1__param_10,
	.param .u64 .ptr .align 1 _Z12rfk45_kernelPKfiifffiffPFvffiPfEPiS4_S1__param_11,
	.param .u64 .ptr .align 1 _Z12rfk45_kernelPKfiifffiffPFvffiPfEPiS4_S1__param_12
)
{
	.reg .pred 	%p<6>;
	.reg .b32 	%r<21>;
	.reg .b32 	%f<7>;
	.reg .b64 	%rd<5>;

	ld.param.u32 	%r6, [_Z12rfk45_kernelPKfiifffiffPFvffiPfEPiS4_S1__param_1];
	ld.param.f32 	%f2, [_Z12rfk45_kernelPKfiifffiffPFvffiPfEPiS4_S1__param_4];
	ld.param.f32 	%f3, [_Z12rfk45_kernelPKfiifffiffPFvffiPfEPiS4_S1__param_5];
	ld.param.u32 	%r5, [_Z12rfk45_kernelPKfiifffiffPFvffiPfEPiS4_S1__param_6];
	ld.param.u64 	%rd1, [_Z12rfk45_kernelPKfiifffiffPFvffiPfEPiS4_S1__param_11];
	mov.u32 	%r7, %ctaid.y;
	mov.u32 	%r8, %nctaid.x;
	mov.u32 	%r9, %ctaid.x;
	mad.lo.s32 	%r10, %r7, %r8, %r9;
	mov.u32 	%r11, %ntid.x;
	mov.u32 	%r12, %ntid.y;
	mov.u32 	%r13, %tid.y;
	mov.u32 	%r14, %tid.x;
	mad.lo.s32 	%r15, %r10, %r12, %r13;
	mad.lo.s32 	%r1, %r15, %r11, %r14;
	setp.ge.s32 	%p1, %r1, %r6;
	@%p1 bra 	$L__BB0_5;
	div.rn.f32 	%f4, %f2, %f3;
	cvt.rpi.f32.f32 	%f1, %f4;
	setp.leu.f32 	%p2, %f1, 0f00000000;
	mov.b32 	%r20, 0;
	@%p2 bra 	$L__BB0_4;
	mov.b32 	%r19, 0;
$L__BB0_3:
	add.s32 	%r20, %r19, 1;
	setp.lt.u32 	%p3, %r19, %r5;
	cvt.rn.f32.u32 	%f5, %r20;
	setp.gt.f32 	%p4, %f1, %f5;
	and.pred  	%p5, %p3, %p4;
	mov.u32 	%r19, %r20;
	@%p5 bra 	$L__BB0_3;
$L__BB0_4:
	min.u32 	%r18, %r20, %r5;
	cvta.to.global.u64 	%rd2, %rd1;
	mul.wide.s32 	%rd3, %r1, 4;
	add.s64 	%rd4, %rd2, %rd3;
	st.global.u32 	[%rd4], %r18;
$L__BB0_5:
	ret;

}


// ===== COMPILED SASS (sm_100) =====

	.target	sm_100

	.elftype	@"ET_EXEC"


//--------------------- .note.nv.tkinfo           --------------------------
	.section	.note.nv.tkinfo,"",@"SHT_NOTE"
	.sectionflags	@"SHF_NOTE_NV_TKINFO"
	.tkinfo
        /*0018*/ 	.word	0x00000002
        /*0030*/ 	.string	""
        /*0030*/ 	.string	"ptxas"
        /*0030*/ 	.string	"Cuda compilation tools, release 13.0, V13.0.88"
        /*0030*/ 	.string	"Build cuda_13.0.r13.0/compiler.36424714_0"
        /*0030*/ 	.string	"-arch sm_100 -m 64 "



//--------------------- .note.nv.cuinfo           --------------------------
	.section	.note.nv.cuinfo,"",@"SHT_NOTE"
	.sectionflags	@"SHF_NOTE_NV_CUINFO"
        /*0018*/ 	.short	0x0002
        /*001a*/ 	.short	0x0064
        /*001c*/ 	.short	0x0082
	.zero		2


//--------------------- .nv.info                  --------------------------
	.section	.nv.info,"",@"SHT_CUDA_INFO"
	.align	4


	//----- nvinfo : EIATTR_REGCOUNT
	.align		4
        /*0000*/ 	.byte	0x04, 0x2f
        /*0002*/ 	.short	(.L_1 - .L_0)
	.align		4
.L_0:
        /*0004*/ 	.word	index@(_Z12rfk45_kernelPKfiifffiffPFvffiPfEPiS4_S1_)
        /*0008*/ 	.word	0x00000010


	//----- nvinfo : EIATTR_FRAME_SIZE
	.align		4
.L_1:
        /*000c*/ 	.byte	0x04, 0x11
        /*000e*/ 	.short	(.L_3 - .L_2)
	.align		4
.L_2:
        /*0010*/ 	.word	index@($__internal_0_$__cuda_sm3x_div_rn_noftz_f32_slowpath)
        /*0014*/ 	.word	0x00000000


	//----- nvinfo : EIATTR_FRAME_SIZE
	.align		4
.L_3:
        /*0018*/ 	.byte	0x04, 0x11
        /*001a*/ 	.short	(.L_5 - .L_4)
	.align		4
.L_4:
        /*001c*/ 	.word	index@(_Z12rfk45_kernelPKfiifffiffPFvffiPfEPiS4_S1_)
        /*0020*/ 	.word	0x00000000


	//----- nvinfo : EIATTR_MIN_STACK_SIZE
	.align		4
.L_5:
        /*0024*/ 	.byte	0x04, 0x12
        /*0026*/ 	.short	(.L_7 - .L_6)
	.align		4
.L_6:
        /*0028*/ 	.word	index@(_Z12rfk45_kernelPKfiifffiffPFvffiPfEPiS4_S1_)
        /*002c*/ 	.word	0x00000000
.L_7:


//--------------------- .nv.compat                --------------------------
	.section	.nv.compat,"",@"SHT_CUDA_COMPAT_INFO"
	.align	4
        /*0000*/ 	.byte	0x02, 0x09, 0x00, 0x00, 0x02, 0x02, 0x01, 0x00, 0x02, 0x05, 0x05, 0x00, 0x03, 0x07, 0x01, 0x01
        /*0010*/ 	.byte	0x02, 0x03, 0x00, 0x00, 0x02, 0x06, 0x01, 0x00, 0x04, 0x0b, 0x08, 0x00, 0x01, 0x00, 0x00, 0x00
        /*0020*/ 	.byte	0x00, 0x00, 0x00, 0x00


//--------------------- .nv.info._Z12rfk45_kernelPKfiifffiffPFvffiPfEPiS4_S1_ --------------------------
	.section	.nv.info._Z12rfk45_kernelPKfiifffiffPFvffiPfEPiS4_S1_,"",@"SHT_CUDA_INFO"
	.sectionflags	@""
	.align	4


	//----- nvinfo : EIATTR_CUDA_API_VERSION
	.align		4
        /*0000*/ 	.byte	0x04, 0x37
        /*0002*/ 	.short	(.L_9 - .L_8)
.L_8:
        /*0004*/ 	.word	0x00000082


	//----- nvinfo : EIATTR_KPARAM_INFO
	.align		4
.L_9:
        /*0008*/ 	.byte	0x04, 0x17
        /*000a*/ 	.short	(.L_11 - .L_10)
.L_10:
        /*000c*/ 	.word	0x00000000
        /*0010*/ 	.short	0x000c
        /*0012*/ 	.short	0x0040
        /*0014*/ 	.byte	0x00, 0xf5, 0x21, 0x00


	//----- nvinfo : EIATTR_KPARAM_INFO
	.align		4
.L_11:
        /*0018*/ 	.byte	0x04, 0x17
        /*001a*/ 	.short	(.L_13 - .L_12)
.L_12:
        /*001c*/ 	.word	0x00000000
        /*0020*/ 	.short	0x000b
        /*0022*/ 	.short	0x0038
        /*0024*/ 	.byte	0x00, 0xf5, 0x21, 0x00


	//----- nvinfo : EIATTR_KPARAM_INFO
	.align		4
.L_13:
        /*0028*/ 	.byte	0x04, 0x17
        /*002a*/ 	.short	(.L_15 - .L_14)
.L_14:
        /*002c*/ 	.word	0x00000000
        /*0030*/ 	.short	0x000a
        /*0032*/ 	.short	0x0030
        /*0034*/ 	.byte	0x00, 0xf5, 0x21, 0x00


	//----- nvinfo : EIATTR_KPARAM_INFO
	.align		4
.L_15:
        /*0038*/ 	.byte	0x04, 0x17
        /*003a*/ 	.short	(.L_17 - .L_16)
.L_16:
        /*003c*/ 	.word	0x00000000
        /*0040*/ 	.short	0x0009
        /*0042*/ 	.short	0x0028
        /*0044*/ 	.byte	0x00, 0xf5, 0x21, 0x00


	//----- nvinfo : EIATTR_KPARAM_INFO
	.align		4
.L_17:
        /*0048*/ 	.byte	0x04, 0x17
        /*004a*/ 	.short	(.L_19 - .L_18)
.L_18:
        /*004c*/ 	.word	0x00000000
        /*0050*/ 	.short	0x0008
        /*0052*/ 	.short	0x0024
        /*0054*/ 	.byte	0x00, 0xf0, 0x11, 0x00


	//----- nvinfo : EIATTR_KPARAM_INFO
	.align		4
.L_19:
        /*0058*/ 	.byte	0x04, 0x17
        /*005a*/ 	.short	(.L_21 - .L_20)
.L_20:
        /*005c*/ 	.word	0x00000000
        /*0060*/ 	.short	0x0007
        /*0062*/ 	.short	0x0020
        /*0064*/ 	.byte	0x00, 0xf0, 0x11, 0x00


	//----- nvinfo : EIATTR_KPARAM_INFO
	.align		4
.L_21:
        /*0068*/ 	.byte	0x04, 0x17
        /*006a*/ 	.short	(.L_23 - .L_22)
.L_22:
        /*006c*/ 	.word	0x00000000
        /*0070*/ 	.short	0x0006
        /*0072*/ 	.short	0x001c
        /*0074*/ 	.byte	0x00, 0xf0, 0x11, 0x00


	//----- nvinfo : EIATTR_KPARAM_INFO
	.align		4
.L_23:
        /*0078*/ 	.byte	0x04, 0x17
        /*007a*/ 	.short	(.L_25 - .L_24)
.L_24:
        /*007c*/ 	.word	0x00000000
        /*0080*/ 	.short	0x0005
        /*0082*/ 	.short	0x0018
        /*0084*/ 	.byte	0x00, 0xf0, 0x11, 0x00


	//----- nvinfo : EIATTR_KPARAM_INFO
	.align		4
.L_25:
        /*0088*/ 	.byte	0x04, 0x17
        /*008a*/ 	.short	(.L_27 - .L_26)
.L_26:
        /*008c*/ 	.word	0x00000000
        /*0090*/ 	.short	0x0004
        /*0092*/ 	.short	0x0014
        /*0094*/ 	.byte	0x00, 0xf0, 0x11, 0x00


	//----- nvinfo : EIATTR_KPARAM_INFO
	.align		4
.L_27:
        /*0098*/ 	.byte	0x04, 0x17
        /*009a*/ 	.short	(.L_29 - .L_28)
.L_28:
        /*009c*/ 	.word	0x00000000
        /*00a0*/ 	.short	0x0003
        /*00a2*/ 	.short	0x0010
        /*00a4*/ 	.byte	0x00, 0xf0, 0x11, 0x00


	//----- nvinfo : EIATTR_KPARAM_INFO
	.align		4
.L_29:
        /*00a8*/ 	.byte	0x04, 0x17
        /*00aa*/ 	.short	(.L_31 - .L_30)
.L_30:
        /*00ac*/ 	.word	0x00000000
        /*00b0*/ 	.short	0x0002
        /*00b2*/ 	.short	0x000c
        /*00b4*/ 	.byte	0x00, 0xf0, 0x11, 0x00


	//----- nvinfo : EIATTR_KPARAM_INFO
	.align		4
.L_31:
        /*00b8*/ 	.byte	0x04, 0x17
        /*00ba*/ 	.short	(.L_33 - .L_32)
.L_32:
        /*00bc*/ 	.word	0x00000000
        /*00c0*/ 	.short	0x0001
        /*00c2*/ 	.short	0x0008
        /*00c4*/ 	.byte	0x00, 0xf0, 0x11, 0x00


	//----- nvinfo : EIATTR_KPARAM_INFO
	.align		4
.L_33:
        /*00c8*/ 	.byte	0x04, 0x17
        /*00ca*/ 	.short	(.L_35 - .L_34)
.L_34:
        /*00cc*/ 	.word	0x00000000
        /*00d0*/ 	.short	0x0000
        /*00d2*/ 	.short	0x0000
        /*00d4*/ 	.byte	0x00, 0xf5, 0x21, 0x00


	//----- nvinfo : EIATTR_SPARSE_MMA_MASK
	.align		4
.L_35:
        /*00d8*/ 	.byte	0x03, 0x50
        /*00da*/ 	.short	0x0000


	//----- nvinfo : EIATTR_MAXREG_COUNT
	.align		4
        /*00dc*/ 	.byte	0x03, 0x1b
        /*00de*/ 	.short	0x00ff


	//----- nvinfo : EIATTR_MERCURY_ISA_VERSION
	.align		4
        /*00e0*/ 	.byte	0x03, 0x5f
        /*00e2*/ 	.short	0x0101


	//----- nvinfo : EIATTR_VRC_CTA_INIT_COUNT
	.align		4
        /*00e4*/ 	.byte	0x02, 0x4a
	.zero		1
	.zero		1


	//----- nvinfo : EIATTR_EXIT_INSTR_OFFSETS
	.align		4
        /*00e8*/ 	.byte	0x04, 0x1c
        /*00ea*/ 	.short	(.L_37 - .L_36)


	//   ....[0]....
.L_36:
        /*00ec*/ 	.word	0x000000d0


	//   ....[1]....
        /*00f0*/ 	.word	0x000002d0


	//----- nvinfo : EIATTR_CRS_STACK_SIZE
	.align		4
.L_37:
        /*00f4*/ 	.byte	0x04, 0x1e
        /*00f6*/ 	.short	(.L_39 - .L_38)
.L_38:
        /*00f8*/ 	.word	0x00000000


	//----- nvinfo : EIATTR_CBANK_PARAM_SIZE
	.align		4
.L_39:
        /*00fc*/ 	.byte	0x03, 0x19
        /*00fe*/ 	.short	0x0048


	//----- nvinfo : EIATTR_PARAM_CBANK
	.align		4
        /*0100*/ 	.byte	0x04, 0x0a
        /*0102*/ 	.short	(.L_41 - .L_40)
	.align		4
.L_40:
        /*0104*/ 	.word	index@(.nv.constant0._Z12rfk45_kernelPKfiifffiffPFvffiPfEPiS4_S1_)
        /*0108*/ 	.short	0x0380
        /*010a*/ 	.short	0x0048


	//----- nvinfo : EIATTR_SW_WAR
	.align		4
.L_41:
        /*010c*/ 	.byte	0x04, 0x36
        /*010e*/ 	.short	(.L_43 - .L_42)
.L_42:
        /*0110*/ 	.word	0x00000008
.L_43:


//--------------------- .nv.callgraph             --------------------------
	.section	.nv.callgraph,"",@"SHT_CUDA_CALLGRAPH"
	.align	4
	.sectionentsize	8
	.align		4
        /*0000*/ 	.word	0x00000000
	.align		4
        /*0004*/ 	.word	0xffffffff
	.align		4
        /*0008*/ 	.word	0x00000000
	.align		4
        /*000c*/ 	.word	0xfffffffe
	.align		4
        /*0010*/ 	.word	0x00000000
	.align		4
        /*0014*/ 	.word	0xfffffffd
	.align		4
        /*0018*/ 	.word	0x00000000
	.align		4
        /*001c*/ 	.word	0xfffffffc


//--------------------- .text._Z12rfk45_kernelPKfiifffiffPFvffiPfEPiS4_S1_ --------------------------
	.section	.text._Z12rfk45_kernelPKfiifffiffPFvffiPfEPiS4_S1_,"ax",@progbits
	.align	128
        .global         _Z12rfk45_kernelPKfiifffiffPFvffiPfEPiS4_S1_
        .type           _Z12rfk45_kernelPKfiifffiffPFvffiPfEPiS4_S1_,@function
        .size           _Z12rfk45_kernelPKfiifffiffPFvffiPfEPiS4_S1_,(.L_x_12 - _Z12rfk45_kernelPKfiifffiffPFvffiPfEPiS4_S1_)
        .other          _Z12rfk45_kernelPKfiifffiffPFvffiPfEPiS4_S1_,@"STO_CUDA_ENTRY STV_DEFAULT"
_Z12rfk45_kernelPKfiifffiffPFvffiPfEPiS4_S1_:
.text._Z12rfk45_kernelPKfiifffiffPFvffiPfEPiS4_S1_:
[----:B------:R-:W-:Y:S01]  /*0000*/  LDC R1, c[0x0][0x37c] ;  /* 0x0000df00ff017b82 */ /* 0x000fe20000000800 */
[----:B------:R-:W0:Y:S07]  /*0010*/  S2R R3, SR_TID.Y ;  /* 0x0000000000037919 */ /* 0x000e2e0000002200 */
[----:B------:R-:W-:Y:S01]  /*0020*/  S2UR UR4, SR_CTAID.Y ;  /* 0x00000000000479c3 */ /* 0x000fe20000002600 */
[----:B------:R-:W1:Y:S01]  /*0030*/  LDCU UR5, c[0x0][0x370] ;  /* 0x00006e00ff0577ac */ /* 0x000e620008000800 */
[----:B------:R-:W2:Y:S01]  /*0040*/  S2R R5, SR_TID.X ;  /* 0x0000000000057919 */ /* 0x000ea20000002100 */
[----:B------:R-:W2:Y:S05]  /*0050*/  LDCU UR7, c[0x0][0x360] ;  /* 0x00006c00ff0777ac */ /* 0x000eaa0008000800 */
[----:B------:R-:W1:Y:S01]  /*0060*/  S2UR UR6, SR_CTAID.X ;  /* 0x00000000000679c3 */ /* 0x000e620000002500 */
[----:B------:R-:W3:Y:S07]  /*0070*/  LDCU UR8, c[0x0][0x388] ;  /* 0x00007100ff0877ac */ /* 0x000eee0008000800 */
[----:B------:R-:W0:Y:S01]  /*0080*/  LDC R2, c[0x0][0x364] ;  /* 0x0000d900ff027b82 */ /* 0x000e220000000800 */
[----:B-1----:R-:W-:-:S06]  /*0090*/  UIMAD UR4, UR4, UR5, UR6 ;  /* 0x00000005040472a4 */ /* 0x002fcc000f8e0206 */
[----:B0-----:R-:W-:-:S04]  /*00a0*/  IMAD R2, R2, UR4, R3 ;  /* 0x0000000402027c24 */ /* 0x001fc8000f8e0203 */
[----:B--2---:R-:W-:-:S05]  /*00b0*/  IMAD R2, R2, UR7, R5 ;  /* 0x0000000702027c24 */ /* 0x004fca000f8e0205 */
[----:B---3--:R-:W-:-:S13]  /*00c0*/  ISETP.GE.AND P0, PT, R2, UR8, PT ;  /* 0x0000000802007c0c */ /* 0x008fda000bf06270 */
[----:B------:R-:W-:Y:S05]  /*00d0*/  @P0 EXIT ;  /* 0x000000000000094d */ /* 0x000fea0003800000 */
[----:B------:R-:W0:Y:S01]  /*00e0*/  LDC R5, c[0x0][0x398] ;  /* 0x0000e600ff057b82 */ /* 0x000e220000000800 */
[----:B------:R-:W1:Y:S02]  /*00f0*/  LDCU UR4, c[0x0][0x394] ;  /* 0x00007280ff0477ac */ /* 0x000e640008000800 */
[----:B-1----:R-:W-:Y:S01]  /*0100*/  IMAD.U32 R6, RZ, RZ, UR4 ;  /* 0x00000004ff067e24 */ /* 0x002fe2000f8e00ff */
[----:B0-----:R-:W0:Y:S08]  /*0110*/  MUFU.RCP R0, R5 ;  /* 0x0000000500007308 */ /* 0x001e300000001000 */
[----:B------:R-:W1:Y:S01]  /*0120*/  FCHK P0, R6, R5 ;  /* 0x0000000506007302 */ /* 0x000e620000000000 */
[----:B0-----:R-:W-:-:S04]  /*0130*/  FFMA R3, R0, -R5, 1 ;  /* 0x3f80000000037423 */ /* 0x001fc80000000805 */
[----:B------:R-:W-:-:S04]  /*0140*/  FFMA R0, R0, R3, R0 ;  /* 0x0000000300007223 */ /* 0x000fc80000000000 */
[----:B------:R-:W-:-:S04]  /*0150*/  FFMA R3, R0, UR4, RZ ;  /* 0x0000000400037c23 */ /* 0x000fc800080000ff */
[----:B------:R-:W-:-:S04]  /*0160*/  FFMA R4, R3, -R5, UR4 ;  /* 0x0000000403047e23 */ /* 0x000fc80008000805 */
[----:B------:R-:W-:Y:S01]  /*0170*/  FFMA R0, R0, R4, R3 ;  /* 0x0000000400007223 */ /* 0x000fe20000000003 */
[----:B-1----:R-:W-:Y:S06]  /*0180*/  @!P0 BRA `(.L_x_0) ;  /* 0x0000000000088947 */ /* 0x002fec0003800000 */
[----:B------:R-:W-:-:S07]  /*0190*/  MOV R4, 0x1b0 ;  /* 0x000001b000047802 */ /* 0x000fce0000000f00 */
[----:B------:R-:W-:Y:S05]  /*01a0*/  CALL.REL.NOINC `($__internal_0_$__cuda_sm3x_div_rn_noftz_f32_slowpath) ;  /* 0x00000000004c7944 */ /* 0x000fea0003c00000 */
.L_x_0:
[----:B------:R-:W0:Y:S01]  /*01b0*/  FRND.CEIL R7, R0 ;  /* 0x0000000000077307 */ /* 0x000e220000209000 */
[----:B------:R-:W1:Y:S01]  /*01c0*/  LDC.64 R4, c[0x0][0x3b8] ;  /* 0x0000ee00ff047b82 */ /* 0x000e620000000a00 */
[----:B------:R-:W2:Y:S01]  /*01d0*/  LDCU.64 UR6, c[0x0][0x358] ;  /* 0x00006b00ff0677ac */ /* 0x000ea20008000a00 */
[----:B------:R-:W-:-:S06]  /*01e0*/  UMOV UR4, URZ ;  /* 0x000000ff00047c82 */ /* 0x000fcc0008000000 */
[----:B------:R-:W3:Y:S01]  /*01f0*/  LDC R6, c[0x0][0x39c] ;  /* 0x0000e700ff067b82 */ /* 0x000ee20000000800 */
[----:B0-----:R-:W-:Y:S01]  /*0200*/  FSETP.GT.AND P0, PT, R7, RZ, PT ;  /* 0x000000ff0700720b */ /* 0x001fe20003f04000 */
[----:B-1----:R-:W-:-:S12]  /*0210*/  IMAD.WIDE R2, R2, 0x4, R4 ;  /* 0x0000000402027825 */ /* 0x002fd800078e0204 */
[----:B--2---:R-:W-:Y:S05]  /*0220*/  @!P0 BRA `(.L_x_1) ;  /* 0x0000000000208947 */ /* 0x004fea0003800000 */
[----:B------:R-:W0:Y:S01]  /*0230*/  LDCU UR5, c[0x0][0x39c] ;  /* 0x00007380ff0577ac */ /* 0x000e220008000800 */
[----:B------:R-:W-:-:S05]  /*0240*/  UMOV UR4, URZ ;  /* 0x000000ff00047c82 */ /* 0x000fca0008000000 */
.L_x_2:
[----:B------:R-:W-:Y:S01]  /*0250*/  IMAD.U32 R4, RZ, RZ, UR4 ;  /* 0x00000004ff047e24 */ /* 0x000fe2000f8e00ff */
[----:B------:R-:W-:-:S04]  /*0260*/  UIADD3 UR4, UPT, UPT, UR4, 0x1, URZ ;  /* 0x0000000104047890 */ /* 0x000fc8000fffe0ff */
[----:B0-----:R-:W-:Y:S02]  /*0270*/  ISETP.LT.U32.AND P1, PT, R4, UR5, PT ;  /* 0x0000000504007c0c */ /* 0x001fe4000bf21070 */
[----:B------:R-:W-:-:S04]  /*0280*/  I2FP.F32.U32 R0, UR4 ;  /* 0x0000000400007c45 */ /* 0x000fc80008201000 */
[----:B------:R-:W-:-:S13]  /*0290*/  FSETP.GT.AND P0, PT, R7, R0, PT ;  /* 0x000000000700720b */ /* 0x000fda0003f04000 */
[----:B------:R-:W-:Y:S05]  /*02a0*/  @P0 BRA P1, `(.L_x_2) ;  /* 0xfffffffc00e80947 */ /* 0x000fea000083ffff */
.L_x_1:
[----:B---3--:R-:W-:-:S05]  /*02b0*/  VIMNMX.U32 R5, PT, PT, R6, UR4, PT ;  /* 0x0000000406057c48 */ /* 0x008fca000bfe0000 */
[----:B------:R-:W-:Y:S01]  /*02c0*/  STG.E desc[UR6][R2.64], R5 ;  /* 0x0000000502007986 */ /* 0x000fe2000c101906 */
[----:B------:R-:W-:Y:S05]  /*02d0*/  EXIT ;  /* 0x000000000000794d */ /* 0x000fea0003800000 */
        .weak           $__internal_0_$__cuda_sm3x_div_rn_noftz_f32_slowpath
        .type           $__internal_0_$__cuda_sm3x_div_rn_noftz_f32_slowpath,@function
        .size           $__internal_0_$__cuda_sm3x_div_rn_noftz_f32_slowpath,(.L_x_12 - $__internal_0_$__cuda_sm3x_div_rn_noftz_f32_slowpath)
$__internal_0_$__cuda_sm3x_div_rn_noftz_f32_slowpath:
[----:B------:R-:W0:Y:S08]  /*02e0*/  LDC R3, c[0x0][0x398] ;  /* 0x0000e600ff037b82 */ /* 0x000e300000000800 */
[----:B------:R-:W1:Y:S08]  /*02f0*/  LDC R0, c[0x0][0x394] ;  /* 0x0000e500ff007b82 */ /* 0x000e700000000800 */
[----:B------:R-:W2:Y:S01]  /*0300*/  LDC R7, c[0x0][0x394] ;  /* 0x0000e500ff077b82 */ /* 0x000ea20000000800 */
[----:B0-----:R-:W-:-:S07]  /*0310*/  SHF.R.U32.HI R6, RZ, 0x17, R3 ;  /* 0x00000017ff067819 */ /* 0x001fce0000011603 */
[----:B------:R-:W0:Y:S01]  /*0320*/  LDC R8, c[0x0][0x398] ;  /* 0x0000e600ff087b82 */ /* 0x000e220000000800 */
[----:B------:R-:W-:Y:S02]  /*0330*/  LOP3.LUT R6, R6, 0xff, RZ, 0xc0, !PT ;  /* 0x000000ff06067812 */ /* 0x000fe400078ec0ff */
[----:B-1----:R-:W-:-:S03]  /*0340*/  SHF.R.U32.HI R5, RZ, 0x17, R0 ;  /* 0x00000017ff057819 */ /* 0x002fc60000011600 */
[----:B------:R-:W-:Y:S01]  /*0350*/  VIADD R11, R6, 0xffffffff ;  /* 0xffffffff060b7836 */ /* 0x000fe20000000000 */
[----:B------:R-:W-:-:S04]  /*0360*/  LOP3.LUT R5, R5, 0xff, RZ, 0xc0, !PT ;  /* 0x000000ff05057812 */ /* 0x000fc800078ec0ff */
[----:B------:R-:W-:Y:S01]  /*0370*/  ISETP.GT.U32.AND P0, PT, R11, 0xfd, PT ;  /* 0x000000fd0b00780c */ /* 0x000fe20003f04070 */
[----:B------:R-:W-:-:S05]  /*0380*/  VIADD R10, R5, 0xffffffff ;  /* 0xffffffff050a7836 */ /* 0x000fca0000000000 */
[----:B------:R-:W-:-:S13]  /*0390*/  ISETP.GT.U32.OR P0, PT, R10, 0xfd, P0 ;  /* 0x000000fd0a00780c */ /* 0x000fda0000704470 */
[----:B------:R-:W-:Y:S01]  /*03a0*/  @!P0 IMAD.MOV.U32 R9, RZ, RZ, RZ ;  /* 0x000000ffff098224 */ /* 0x000fe200078e00ff */
[----:B--2---:R-:W-:Y:S06]  /*03b0*/  @!P0 BRA `(.L_x_3) ;  /* 0x00000000005c8947 */ /* 0x004fec0003800000 */
[----:B------:R-:W-:Y:S02]  /*03c0*/  FSETP.GTU.FTZ.AND P0, PT, |R0|, +INF , PT ;  /* 0x7f8000000000780b */ /* 0x000fe40003f1c200 */
[----:B------:R-:W-:-:S04]  /*03d0*/  FSETP.GTU.FTZ.AND P1, PT, |R3|, +INF , PT ;  /* 0x7f8000000300780b */ /* 0x000fc80003f3c200 */
[----:B------:R-:W-:-:S13]  /*03e0*/  PLOP3.LUT P0, PT, P0, P1, PT, 0xf8, 0x8f ;  /* 0x00000000008f781c */ /* 0x000fda0000703f70 */
[----:B------:R-:W-:Y:S05]  /*03f0*/  @P0 BRA `(.L_x_4) ;  /* 0x0000000400440947 */ /* 0x000fea0003800000 */
[----:B0-----:R-:W-:-:S13]  /*0400*/  LOP3.LUT P0, RZ, R8, 0x7fffffff, R7, 0xc8, !PT ;  /* 0x7fffffff08ff7812 */ /* 0x001fda000780c807 */
[----:B------:R-:W-:Y:S05]  /*0410*/  @!P0 BRA `(.L_x_5) ;  /* 0x0000000400348947 */ /* 0x000fea0003800000 */
[C---:B------:R-:W-:Y:S02]  /*0420*/  FSETP.NEU.FTZ.AND P2, PT, |R0|.reuse, +INF , PT ;  /* 0x7f8000000000780b */ /* 0x040fe40003f5d200 */
[----:B------:R-:W-:Y:S02]  /*0430*/  FSETP.NEU.FTZ.AND P1, PT, |R3|, +INF , PT ;  /* 0x7f8000000300780b */ /* 0x000fe40003f3d200 */
[----:B------:R-:W-:-:S11]  /*0440*/  FSETP.NEU.FTZ.AND P0, PT, |R0|, +INF , PT ;  /* 0x7f8000000000780b */ /* 0x000fd60003f1d200 */
[----:B------:R-:W-:Y:S05]  /*0450*/  @!P1 BRA !P2, `(.L_x_5) ;  /* 0x0000000400249947 */ /* 0x000fea0005000000 */
[----:B------:R-:W-:-:S04]  /*0460*/  LOP3.LUT P2, RZ, R7, 0x7fffffff, RZ, 0xc0, !PT ;  /* 0x7fffffff07ff7812 */ /* 0x000fc8000784c0ff */
[----:B------:R-:W-:-:S13]  /*0470*/  PLOP3.LUT P1, PT, P1, P2, PT, 0x2f, 0xf2 ;  /* 0x0000000000f2781c */ /* 0x000fda0000f24577 */
[----:B------:R-:W-:Y:S05]  /*0480*/  @P1 BRA `(.L_x_6) ;  /* 0x0000000400101947 */ /* 0x000fea0003800000 */
[----:B------:R-:W-:-:S04]  /*0490*/  LOP3.LUT P1, RZ, R8, 0x7fffffff, RZ, 0xc0, !PT ;  /* 0x7fffffff08ff7812 */ /* 0x000fc8000782c0ff */
[----:B------:R-:W-:-:S13]  /*04a0*/  PLOP3.LUT P0, PT, P0, P1, PT, 0x2f, 0xf2 ;  /* 0x0000000000f2781c */ /* 0x000fda0000702577 */
[----:B------:R-:W-:Y:S05]  /*04b0*/  @P0 BRA `(.L_x_7) ;  /* 0x0000000000f80947 */ /* 0x000fea0003800000 */
[----:B------:R-:W-:Y:S02]  /*04c0*/  ISETP.GE.AND P0, PT, R10, RZ, PT ;  /* 0x000000ff0a00720c */ /* 0x000fe40003f06270 */
[----:B------:R-:W-:-:S11]  /*04d0*/  ISETP.GE.AND P1, PT, R11, RZ, PT ;  /* 0x000000ff0b00720c */ /* 0x000fd60003f26270 */
[----:B------:R-:W-:Y:S02]  /*04e0*/  @P0 IMAD.MOV.U32 R9, RZ, RZ, RZ ;  /* 0x000000ffff090224 */ /* 0x000fe400078e00ff */
[----:B------:R-:W-:Y:S01]  /*04f0*/  @!P0 FFMA R7, R0, 1.84467440737095516160e+19, RZ ;  /* 0x5f80000000078823 */ /* 0x000fe200000000ff */
[----:B------:R-:W-:Y:S02]  /*0500*/  @!P0 IMAD.MOV.U32 R9, RZ, RZ, -0x40 ;  /* 0xffffffc0ff098424 */ /* 0x000fe400078e00ff */
[----:B------:R-:W-:Y:S02]  /*0510*/  @!P1 FFMA R8, R3, 1.84467440737095516160e+19, RZ ;  /* 0x5f80000003089823 */ /* 0x000fe400000000ff */
[----:B------:R-:W-:-:S07]  /*0520*/  @!P1 VIADD R9, R9, 0x40 ;  /* 0x0000004009099836 */ /* 0x000fce0000000000 */
.L_x_3:
[----:B------:R-:W-:Y:S01]  /*0530*/  LEA R3, R6, 0xc0800000, 0x17 ;  /* 0xc080000006037811 */ /* 0x000fe200078eb8ff */
[----:B------:R-:W-:-:S04]  /*0540*/  VIADD R5, R5, 0xffffff81 ;  /* 0xffffff8105057836 */ /* 0x000fc80000000000 */
[----:B0-----:R-:W-:Y:S01]  /*0550*/  IMAD.IADD R3, R8, 0x1, -R3 ;  /* 0x0000000108037824 */ /* 0x001fe200078e0a03 */
[C---:B------:R-:W-:Y:S01]  /*0560*/  IADD3 R6, PT, PT, R5.reuse, 0x7f, -R6 ;  /* 0x0000007f05067810 */ /* 0x040fe20007ffe806 */
[----:B------:R-:W-:Y:S02]  /*0570*/  IMAD R0, R5, -0x800000, R7 ;  /* 0xff80000005007824 */ /* 0x000fe400078e0207 */
[----:B------:R-:W0:Y:S01]  /*0580*/  MUFU.RCP R8, R3 ;  /* 0x0000000300087308 */ /* 0x000e220000001000 */
[----:B------:R-:W-:Y:S01]  /*0590*/  FADD.FTZ R11, -R3, -RZ ;  /* 0x800000ff030b7221 */ /* 0x000fe20000010100 */
[----:B------:R-:W-:-:S03]  /*05a0*/  IMAD.IADD R6, R6, 0x1, R9 ;  /* 0x0000000106067824 */ /* 0x000fc600078e0209 */
[----:B0-----:R-:W-:-:S04]  /*05b0*/  FFMA R13, R8, R11, 1 ;  /* 0x3f800000080d7423 */ /* 0x001fc8000000000b */
[----:B------:R-:W-:-:S04]  /*05c0*/  FFMA R10, R8, R13, R8 ;  /* 0x0000000d080a7223 */ /* 0x000fc80000000008 */
[----:B------:R-:W-:-:S04]  /*05d0*/  FFMA R7, R0, R10, RZ ;  /* 0x0000000a00077223 */ /* 0x000fc800000000ff */
[----:B------:R-:W-:-:S04]  /*05e0*/  FFMA R8, R11, R7, R0 ;  /* 0x000000070b087223 */ /* 0x000fc80000000000 */
[----:B------:R-:W-:-:S04]  /*05f0*/  FFMA R7, R10, R8, R7 ;  /* 0x000000080a077223 */ /* 0x000fc80000000007 */
[----:B------:R-:W-:-:S04]  /*0600*/  FFMA R8, R11, R7, R0 ;  /* 0x000000070b087223 */ /* 0x000fc80000000000 */
[----:B------:R-:W-:-:S05]  /*0610*/  FFMA R0, R10, R8, R7 ;  /* 0x000000080a007223 */ /* 0x000fca0000000007 */
[----:B------:R-:W-:-:S04]  /*0620*/  SHF.R.U32.HI R3, RZ, 0x17, R0 ;  /* 0x00000017ff037819 */ /* 0x000fc80000011600 */
[----:B------:R-:W-:-:S05]  /*0630*/  LOP3.LUT R3, R3, 0xff, RZ, 0xc0, !PT ;  /* 0x000000ff03037812 */ /* 0x000fca00078ec0ff */
[----:B------:R-:W-:-:S04]  /*0640*/  IMAD.IADD R9, R3, 0x1, R6 ;  /* 0x0000000103097824 */ /* 0x000fc800078e0206 */
[----:B------:R-:W-:-:S05]  /*0650*/  VIADD R3, R9, 0xffffffff ;  /* 0xffffffff09037836 */ /* 0x000fca0000000000 */
[----:B------:R-:W-:-:S13]  /*0660*/  ISETP.GE.U32.AND P0, PT, R3, 0xfe, PT ;  /* 0x000000fe0300780c */ /* 0x000fda0003f06070 */
[----:B------:R-:W-:Y:S05]  /*0670*/  @!P0 BRA `(.L_x_8) ;  /* 0x0000000000808947 */ /* 0x000fea0003800000 */
[----:B------:R-:W-:-:S13]  /*0680*/  ISETP.GT.AND P0, PT, R9, 0xfe, PT ;  /* 0x000000fe0900780c */ /* 0x000fda0003f04270 */
[----:B------:R-:W-:Y:S05]  /*0690*/  @P0 BRA `(.L_x_9) ;  /* 0x00000000006c0947 */ /* 0x000fea0003800000 */
[----:B------:R-:W-:-:S13]  /*06a0*/  ISETP.GE.AND P0, PT, R9, 0x1, PT ;  /* 0x000000010900780c */ /* 0x000fda0003f06270 */
[----:B------:R-:W-:Y:S05]  /*06b0*/  @P0 BRA `(.L_x_10) ;  /* 0x0000000000980947 */ /* 0x000fea0003800000 */
[----:B------:R-:W-:Y:S02]  /*06c0*/  ISETP.GE.AND P0, PT, R9, -0x18, PT ;  /* 0xffffffe80900780c */ /* 0x000fe40003f06270 */
[----:B------:R-:W-:-:S11]  /*06d0*/  LOP3.LUT R0, R0, 0x80000000, RZ, 0xc0, !PT ;  /* 0x8000000000007812 */ /* 0x000fd600078ec0ff */
[----:B------:R-:W-:Y:S05]  /*06e0*/  @!P0 BRA `(.L_x_10) ;  /* 0x00000000008c8947 */ /* 0x000fea0003800000 */
[CCC-:B------:R-:W-:Y:S01]  /*06f0*/  FFMA.RZ R3, R10.reuse, R8.reuse, R7.reuse ;  /* 0x000000080a037223 */ /* 0x1c0fe2000000c007 */
[CCC-:B------:R-:W-:Y:S01]  /*0700*/  FFMA.RM R6, R10.reuse, R8.reuse, R7.reuse ;  /* 0x000000080a067223 */ /* 0x1c0fe20000004007 */
[C---:B------:R-:W-:Y:S02]  /*0710*/  ISETP.NE.AND P2, PT, R9.reuse, RZ, PT ;  /* 0x000000ff0900720c */ /* 0x040fe40003f45270 */
[----:B------:R-:W-:Y:S02]  /*0720*/  ISETP.NE.AND P1, PT, R9, RZ, PT ;  /* 0x000000ff0900720c */ /* 0x000fe40003f25270 */
[----:B------:R-:W-:Y:S01]  /*0730*/  LOP3.LUT R5, R3, 0x7fffff, RZ, 0xc0, !PT ;  /* 0x007fffff03057812 */ /* 0x000fe200078ec0ff */
[----:B------:R-:W-:Y:S01]  /*0740*/  FFMA.RP R3, R10, R8, R7 ;  /* 0x000000080a037223 */ /* 0x000fe20000008007 */
[----:B------:R-:W-:Y:S02]  /*0750*/  VIADD R8, R9, 0x20 ;  /* 0x0000002009087836 */ /* 0x000fe40000000000 */
[----:B------:R-:W-:Y:S01]  /*0760*/  LOP3.LUT R5, R5, 0x800000, RZ, 0xfc, !PT ;  /* 0x0080000005057812 */ /* 0x000fe200078efcff */
[----:B------:R-:W-:Y:S01]  /*0770*/  IMAD.MOV R7, RZ, RZ, -R9 ;  /* 0x000000ffff077224 */ /* 0x000fe200078e0a09 */
[----:B------:R-:W-:-:S02]  /*0780*/  FSETP.NEU.FTZ.AND P0, PT, R3, R6, PT ;  /* 0x000000060300720b */ /* 0x000fc40003f1d000 */
[----:B------:R-:W-:Y:S02]  /*0790*/  SHF.L.U32 R8, R5, R8, RZ ;  /* 0x0000000805087219 */ /* 0x000fe400000006ff */
[----:B------:R-:W-:Y:S02]  /*07a0*/  SEL R6, R7, RZ, P2 ;  /* 0x000000ff07067207 */ /* 0x000fe40001000000 */
[----:B------:R-:W-:Y:S02]  /*07b0*/  ISETP.NE.AND P1, PT, R8, RZ, P1 ;  /* 0x000000ff0800720c */ /* 0x000fe40000f25270 */
[----:B------:R-:W-:Y:S02]  /*07c0*/  SHF.R.U32.HI R6, RZ, R6, R5 ;  /* 0x00000006ff067219 */ /* 0x000fe40000011605 */
[----:B------:R-:W-:Y:S02]  /*07d0*/  PLOP3.LUT P0, PT, P0, P1, PT, 0xf8, 0x8f ;  /* 0x00000000008f781c */ /* 0x000fe40000703f70 */
[----:B------:R-:W-:-:S02]  /*07e0*/  SHF.R.U32.HI R8, RZ, 0x1, R6 ;  /* 0x00000001ff087819 */ /* 0x000fc40000011606 */
[----:B------:R-:W-:-:S04]  /*07f0*/  SEL R3, RZ, 0x1, !P0 ;  /* 0x00000001ff037807 */ /* 0x000fc80004000000 */
[----:B------:R-:W-:-:S04]  /*0800*/  LOP3.LUT R3, R3, 0x1, R8, 0xf8, !PT ;  /* 0x0000000103037812 */ /* 0x000fc800078ef808 */
[----:B------:R-:W-:-:S05]  /*0810*/  LOP3.LUT R3, R3, R6, RZ, 0xc0, !PT ;  /* 0x0000000603037212 */ /* 0x000fca00078ec0ff */
[----:B------:R-:W-:-:S05]  /*0820*/  IMAD.IADD R3, R8, 0x1, R3 ;  /* 0x0000000108037824 */ /* 0x000fca00078e0203 */
[----:B------:R-:W-:Y:S01]  /*0830*/  LOP3.LUT R0, R3, R0, RZ, 0xfc, !PT ;  /* 0x0000000003007212 */ /* 0x000fe200078efcff */
[----:B------:R-:W-:Y:S06]  /*0840*/  BRA `(.L_x_10) ;  /* 0x0000000000347947 */ /* 0x000fec0003800000 */
.L_x_9:
[----:B------:R-:W-:-:S04]  /*0850*/  LOP3.LUT R0, R0, 0x80000000, RZ, 0xc0, !PT ;  /* 0x8000000000007812 */ /* 0x000fc800078ec0ff */
[----:B------:R-:W-:Y:S01]  /*0860*/  LOP3.LUT R0, R0, 0x7f800000, RZ, 0xfc, !PT ;  /* 0x7f80000000007812 */ /* 0x000fe200078efcff */
[----:B------:R-:W-:Y:S06]  /*0870*/  BRA `(.L_x_10) ;  /* 0x0000000000287947 */ /* 0x000fec0003800000 */
.L_x_8:
[----:B------:R-:W-:Y:S01]  /*0880*/  IMAD R0, R6, 0x800000, R0 ;  /* 0x0080000006007824 */ /* 0x000fe200078e0200 */
[----:B------:R-:W-:Y:S06]  /*0890*/  BRA `(.L_x_10) ;  /* 0x0000000000207947 */ /* 0x000fec0003800000 */
.L_x_7:
[----:B------:R-:W-:-:S04]  /*08a0*/  LOP3.LUT R0, R8, 0x80000000, R7, 0x48, !PT ;  /* 0x8000000008007812 */ /* 0x000fc800078e4807 */
[----:B------:R-:W-:Y:S01]  /*08b0*/  LOP3.LUT R0, R0, 0x7f800000, RZ, 0xfc, !PT ;  /* 0x7f80000000007812 */ /* 0x000fe200078efcff */
[----:B------:R-:W-:Y:S06]  /*08c0*/  BRA `(.L_x_10) ;  /* 0x0000000000147947 */ /* 0x000fec0003800000 */
.L_x_6:
[----:B------:R-:W-:Y:S01]  /*08d0*/  LOP3.LUT R0, R8, 0x80000000, R7, 0x48, !PT ;  /* 0x8000000008007812 */ /* 0x000fe200078e4807 */
[----:B------:R-:W-:Y:S06]  /*08e0*/  BRA `(.L_x_10) ;  /* 0x00000000000c7947 */ /* 0x000fec0003800000 */
.L_x_5:
[----:B------:R-:W0:Y:S01]  /*08f0*/  MUFU.RSQ R0, -QNAN ;  /* 0xffc0000000007908 */ /* 0x000e220000001400 */
[----:B------:R-:W-:Y:S05]  /*0900*/  BRA `(.L_x_10) ;  /* 0x0000000000047947 */ /* 0x000fea0003800000 */
.L_x_4:
[----:B------:R-:W-:-:S07]  /*0910*/  FADD.FTZ R0, R0, R3 ;  /* 0x0000000300007221 */ /* 0x000fce0000010000 */
.L_x_10:
[----:B------:R-:W-:-:S04]  /*0920*/  IMAD.MOV.U32 R5, RZ, RZ, 0x0 ;  /* 0x00000000ff057424 */ /* 0x000fc800078e00ff */
[----:B0-----:R-:W-:Y:S05]  /*0930*/  RET.REL.NODEC R4 `(_Z12rfk45_kernelPKfiifffiffPFvffiPfEPiS4_S1_) ;  /* 0xfffffff404b07950 */ /* 0x001fea0003c3ffff */
.L_x_11:
[----:B------:R-:W-:-:S00]  /*0940*/  BRA `(.L_x_11) ;  /* 0xfffffffc00fc7947 */ /* 0x000fc0000383ffff */
[----:B------:R-:W-:-:S00]  /*0950*/  NOP ;  /* 0x0000000000007918 */ /* 0x000fc00000000000 */
        /* <DEDUP_REMOVED lines=10> */
.L_x_12:


//--------------------- .nv.shared.reserved.0     --------------------------
	.section	.nv.shared.reserved.0,"aw",@nobits
	.weak		__nv_reservedSMEM_offset_0_alias
	.size		__nv_reservedSMEM_offset_0_alias, 0, 64
	.other		__nv_reservedSMEM_offset_0_alias,@"STO_CUDA_RESERVED_SHARED STV_DEFAULT"
__nv_reservedSMEM_offset_0_alias:
	.zero		0
	.zero		64


//--------------------- .nv.constant0._Z12rfk45_kernelPKfiifffiffPFvffiPfEPiS4_S1_ --------------------------
	.section	.nv.constant0._Z12rfk45_kernelPKfiifffiffPFvffiPfEPiS4_S1_,"a",@progbits
	.sectionflags	@""
	.align	4
.nv.constant0._Z12rfk45_kernelPKfiifffiffPFvffiPfEPiS4_S1_:
	.zero		968


//--------------------- SYMBOLS --------------------------

	.type		.nv.reservedSmem.offset0,@object
	.size		.nv.reservedSmem.offset0,0x4
